//
// Generated by NVIDIA NVVM Compiler
//
// Compiler Build ID: CL-36424714
// Cuda compilation tools, release 13.0, V13.0.88
// Based on NVVM 20.0.0
//

.version 9.0
.target sm_100
.address_size 64

	// .globl	_Z12mandelKernelPfS_S_S_Pi

.visible .entry _Z12mandelKernelPfS_S_S_Pi(
	.param .u64 .ptr .align 1 _Z12mandelKernelPfS_S_S_Pi_param_0,
	.param .u64 .ptr .align 1 _Z12mandelKernelPfS_S_S_Pi_param_1,
	.param .u64 .ptr .align 1 _Z12mandelKernelPfS_S_S_Pi_param_2,
	.param .u64 .ptr .align 1 _Z12mandelKernelPfS_S_S_Pi_param_3,
	.param .u64 .ptr .align 1 _Z12mandelKernelPfS_S_S_Pi_param_4
)
{


	ret;

}


// ===== COMPILED SASS (sm_100) =====

	.target	sm_100

	.elftype	@"ET_EXEC"


//--------------------- .note.nv.tkinfo           --------------------------
	.section	.note.nv.tkinfo,"",@"SHT_NOTE"
	.sectionflags	@"SHF_NOTE_NV_TKINFO"
	.tkinfo
        /*0018*/ 	.word	0x00000002
        /*0030*/ 	.string	""
        /*0030*/ 	.string	"ptxas"
        /*0030*/ 	.string	"Cuda compilation tools, release 13.0, V13.0.88"
        /*0030*/ 	.string	"Build cuda_13.0.r13.0/compiler.36424714_0"
        /*0030*/ 	.string	"-arch sm_100 -m 64 "



//--------------------- .note.nv.cuinfo           --------------------------
	.section	.note.nv.cuinfo,"",@"SHT_NOTE"
	.sectionflags	@"SHF_NOTE_NV_CUINFO"
        /*0018*/ 	.short	0x0002
        /*001a*/ 	.short	0x0064
        /*001c*/ 	.short	0x0082
	.zero		2


//--------------------- .nv.info                  --------------------------
	.section	.nv.info,"",@"SHT_CUDA_INFO"
	.align	4


	//----- nvinfo : EIATTR_REGCOUNT
	.align		4
        /*0000*/ 	.byte	0x04, 0x2f
        /*0002*/ 	.short	(.L_1 - .L_0)
	.align		4
.L_0:
        /*0004*/ 	.word	index@(_Z12mandelKernelPfS_S_S_Pi)
        /*0008*/ 	.word	0x00000004


	//----- nvinfo : EIATTR_FRAME_SIZE
	.align		4
.L_1:
        /*000c*/ 	.byte	0x04, 0x11
        /*000e*/ 	.short	(.L_3 - .L_2)
	.align		4
.L_2:
        /*0010*/ 	.word	index@(_Z12mandelKernelPfS_S_S_Pi)
        /*0014*/ 	.word	0x00000000


	//----- nvinfo : EIATTR_MIN_STACK_SIZE
	.align		4
.L_3:
        /*0018*/ 	.byte	0x04, 0x12
        /*001a*/ 	.short	(.L_5 - .L_4)
	.align		4
.L_4:
        /*001c*/ 	.word	index@(_Z12mandelKernelPfS_S_S_Pi)
        /*0020*/ 	.word	0x00000000
.L_5:


//--------------------- .nv.compat                --------------------------
	.section	.nv.compat,"",@"SHT_CUDA_COMPAT_INFO"
	.align	4
        /*0000*/ 	.byte	0x02, 0x09, 0x00, 0x00, 0x02, 0x02, 0x01, 0x00, 0x02, 0x05, 0x05, 0x00, 0x03, 0x07, 0x01, 0x01
        /*0010*/ 	.byte	0x02, 0x03, 0x00, 0x00, 0x02, 0x06, 0x01, 0x00, 0x04, 0x0b, 0x08, 0x00, 0x09, 0x00, 0x00, 0x00
        /*0020*/ 	.byte	0x00, 0x00, 0x00, 0x00


//--------------------- .nv.info._Z12mandelKernelPfS_S_S_Pi --------------------------
	.section	.nv.info._Z12mandelKernelPfS_S_S_Pi,"",@"SHT_CUDA_INFO"
	.sectionflags	@""
	.align	4


	//----- nvinfo : EIATTR_CUDA_API_VERSION
	.align		4
        /*0000*/ 	.byte	0x04, 0x37
        /*0002*/ 	.short	(.L_7 - .L_6)
.L_6:
        /*0004*/ 	.word	0x00000082


	//----- nvinfo : EIATTR_KPARAM_INFO
	.align		4
.L_7:
        /*0008*/ 	.byte	0x04, 0x17
        /*000a*/ 	.short	(.L_9 - .L_8)
.L_8:
        /*000c*/ 	.word	0x00000000
        /*0010*/ 	.short	0x0004
        /*0012*/ 	.short	0x0020
        /*0014*/ 	.byte	0x00, 0xf5, 0x21, 0x00


	//----- nvinfo : EIATTR_KPARAM_INFO
	.align		4
.L_9:
        /*0018*/ 	.byte	0x04, 0x17
        /*001a*/ 	.short	(.L_11 - .L_10)
.L_10:
        /*001c*/ 	.word	0x00000000
        /*0020*/ 	.short	0x0003
        /*0022*/ 	.short	0x0018
        /*0024*/ 	.byte	0x00, 0xf5, 0x21, 0x00


	//----- nvinfo : EIATTR_KPARAM_INFO
	.align		4
.L_11:
        /*0028*/ 	.byte	0x04, 0x17
        /*002a*/ 	.short	(.L_13 - .L_12)
.L_12:
        /*002c*/ 	.word	0x00000000
        /*0030*/ 	.short	0x0002
        /*0032*/ 	.short	0x0010
        /*0034*/ 	.byte	0x00, 0xf5, 0x21, 0x00


	//----- nvinfo : EIATTR_KPARAM_INFO
	.align		4
.L_13:
        /*0038*/ 	.byte	0x04, 0x17
        /*003a*/ 	.short	(.L_15 - .L_14)
.L_14:
        /*003c*/ 	.word	0x00000000
        /*0040*/ 	.short	0x0001
        /*0042*/ 	.short	0x0008
        /*0044*/ 	.byte	0x00, 0xf5, 0x21, 0x00


	//----- nvinfo : EIATTR_KPARAM_INFO
	.align		4
.L_15:
        /*0048*/ 	.byte	0x04, 0x17
        /*004a*/ 	.short	(.L_17 - .L_16)
.L_16:
        /*004c*/ 	.word	0x00000000
        /*0050*/ 	.short	0x0000
        /*0052*/ 	.short	0x0000
        /*0054*/ 	.byte	0x00, 0xf5, 0x21, 0x00


	//----- nvinfo : EIATTR_SPARSE_MMA_MASK
	.align		4
.L_17:
        /*0058*/ 	.byte	0x03, 0x50
        /*005a*/ 	.short	0x0000


	//----- nvinfo : EIATTR_MAXREG_COUNT
	.align		4
        /*005c*/ 	.byte	0x03, 0x1b
        /*005e*/ 	.short	0x00ff


	//----- nvinfo : EIATTR_MERCURY_ISA_VERSION
	.align		4
        /*0060*/ 	.byte	0x03, 0x5f
        /*0062*/ 	.short	0x0101


	//----- nvinfo : EIATTR_VRC_CTA_INIT_COUNT
	.align		4
        /*0064*/ 	.byte	0x02, 0x4a
	.zero		1
	.zero		1


	//----- nvinfo : EIATTR_EXIT_INSTR_OFFSETS
	.align		4
        /*0068*/ 	.byte	0x04, 0x1c
        /*006a*/ 	.short	(.L_19 - .L_18)


	//   ....[0]....
.L_18:
        /*006c*/ 	.word	0x00000010


	//----- nvinfo : EIATTR_CBANK_PARAM_SIZE
	.align		4
.L_19:
        /*0070*/ 	.byte	0x03, 0x19
        /*0072*/ 	.short	0x0028


	//----- nvinfo : EIATTR_PARAM_CBANK
	.align		4
        /*0074*/ 	.byte	0x04, 0x0a
        /*0076*/ 	.short	(.L_21 - .L_20)
	.align		4
.L_20:
        /*0078*/ 	.word	index@(.nv.constant0._Z12mandelKernelPfS_S_S_Pi)
        /*007c*/ 	.short	0x0380
        /*007e*/ 	.short	0x0028


	//----- nvinfo : EIATTR_SW_WAR
	.align		4
.L_21:
        /*0080*/ 	.byte	0x04, 0x36
        /*0082*/ 	.short	(.L_23 - .L_22)
.L_22:
        /*0084*/ 	.word	0x00000008
.L_23:


//--------------------- .nv.callgraph             --------------------------
	.section	.nv.callgraph,"",@"SHT_CUDA_CALLGRAPH"
	.align	4
	.sectionentsize	8
	.align		4
        /*0000*/ 	.word	0x00000000
	.align		4
        /*0004*/ 	.word	0xffffffff
	.align		4
        /*0008*/ 	.word	0x00000000
	.align		4
        /*000c*/ 	.word	0xfffffffe
	.align		4
        /*0010*/ 	.word	0x00000000
	.align		4
        /*0014*/ 	.word	0xfffffffd
	.align		4
        /*0018*/ 	.word	0x00000000
	.align		4
        /*001c*/ 	.word	0xfffffffc


//--------------------- .text._Z12mandelKernelPfS_S_S_Pi --------------------------
	.section	.text._Z12mandelKernelPfS_S_S_Pi,"ax",@progbits
	.align	128
        .global         _Z12mandelKernelPfS_S_S_Pi
        .type           _Z12mandelKernelPfS_S_S_Pi,@function
        .size           _Z12mandelKernelPfS_S_S_Pi,(.L_x_1 - _Z12mandelKernelPfS_S_S_Pi)
        .other          _Z12mandelKernelPfS_S_S_Pi,@"STO_CUDA_ENTRY STV_DEFAULT"
_Z12mandelKernelPfS_S_S_Pi:
.text._Z12mandelKernelPfS_S_S_Pi:
[----:B------:R-:W-:Y:S01]  /*0000*/  LDC R1, c[0x0][0x37c] ;  /* 0x0000df00ff017b82 */ /* 0x000fe20000000800 */
[----:B------:R-:W-:Y:S05]  /*0010*/  EXIT ;  /* 0x000000000000794d */ /* 0x000fea0003800000 */
.L_x_0:
[----:B------:R-:W-:-:S00]  /*0020*/  BRA `(.L_x_0) ;  /* 0xfffffffc00fc7947 */ /* 0x000fc0000383ffff */
[----:B------:R-:W-:-:S00]  /*0030*/  NOP ;  /* 0x0000000000007918 */ /* 0x000fc00000000000 */
        /* <DEDUP_REMOVED lines=12> */
.L_x_1:


//--------------------- .nv.shared.reserved.0     --------------------------
	.section	.nv.shared.reserved.0,"aw",@nobits
	.weak		__nv_reservedSMEM_offset_0_alias
	.size		__nv_reservedSMEM_offset_0_alias, 0, 64
	.other		__nv_reservedSMEM_offset_0_alias,@"STO_CUDA_RESERVED_SHARED STV_DEFAULT"
__nv_reservedSMEM_offset_0_alias:
	.zero		0
	.zero		64


//--------------------- .nv.constant0._Z12mandelKernelPfS_S_S_Pi --------------------------
	.section	.nv.constant0._Z12mandelKernelPfS_S_S_Pi,"a",@progbits
	.sectionflags	@""
	.align	4
.nv.constant0._Z12mandelKernelPfS_S_S_Pi:
	.zero		936


//--------------------- SYMBOLS --------------------------

	.type		.nv.reservedSmem.offset0,@object
	.size		.nv.reservedSmem.offset0,0x4
